	.headerflags	@"EF_CUDA_TEXMODE_UNIFIED EF_CUDA_64BIT_ADDRESS EF_CUDA_ACCELERATORS EF_CUDA_SM90 EF_CUDA_VIRTUAL_SM(EF_CUDA_SM90)"
	.elftype	@"ET_EXEC"


//--------------------- .nv.info                  --------------------------
	.section	.nv.info,"",@"SHT_CUDA_INFO"
	.align	4


	//----- nvinfo : EIATTR_REGCOUNT
	.align		4
        /*0000*/ 	.byte	0x04, 0x2f
        /*0002*/ 	.short	(.L_1 - .L_0)
	.align		4
.L_0:
        /*0004*/ 	.word	index@(triton_poi_fused_avg_pool2d_5)
        /*0008*/ 	.word	0x00000012


	//----- nvinfo : EIATTR_MIN_STACK_SIZE
	.align		4
.L_1:
        /*000c*/ 	.byte	0x04, 0x12
        /*000e*/ 	.short	(.L_3 - .L_2)
	.align		4
.L_2:
        /*0010*/ 	.word	index@(triton_poi_fused_avg_pool2d_5)
        /*0014*/ 	.word	0x00000000


	//----- nvinfo : EIATTR_FRAME_SIZE
	.align		4
.L_3:
        /*0018*/ 	.byte	0x04, 0x11
        /*001a*/ 	.short	(.L_5 - .L_4)
	.align		4
.L_4:
        /*001c*/ 	.word	index@(triton_poi_fused_avg_pool2d_5)
        /*0020*/ 	.word	0x00000000


	//----- nvinfo : EIATTR_MIN_STACK_SIZE
	.align		4
.L_5:
        /*0024*/ 	.byte	0x04, 0x12
        /*0026*/ 	.short	(.L_7 - .L_6)
	.align		4
.L_6:
        /*0028*/ 	.word	index@(triton_poi_fused_avg_pool2d_5)
        /*002c*/ 	.word	0x00000000
.L_7:


//--------------------- .nv.info.triton_poi_fused_avg_pool2d_5 --------------------------
	.section	.nv.info.triton_poi_fused_avg_pool2d_5,"",@"SHT_CUDA_INFO"
	.sectionflags	@""
	.align	4


	//----- nvinfo : EIATTR_CUDA_API_VERSION
	.align		4
        /*0000*/ 	.byte	0x04, 0x37
        /*0002*/ 	.short	(.L_9 - .L_8)
.L_8:
        /*0004*/ 	.word	0x0000007c


	//----- nvinfo : EIATTR_KPARAM_INFO
	.align		4
.L_9:
        /*0008*/ 	.byte	0x04, 0x17
        /*000a*/ 	.short	(.L_11 - .L_10)
.L_10:
        /*000c*/ 	.word	0x00000000
        /*0010*/ 	.short	0x0002
        /*0012*/ 	.short	0x0010
        /*0014*/ 	.byte	0x00, 0xf0, 0x11, 0x00


	//----- nvinfo : EIATTR_KPARAM_INFO
	.align		4
.L_11:
        /*0018*/ 	.byte	0x04, 0x17
        /*001a*/ 	.short	(.L_13 - .L_12)
.L_12:
        /*001c*/ 	.word	0x00000000
        /*0020*/ 	.short	0x0001
        /*0022*/ 	.short	0x0008
        /*0024*/ 	.byte	0x00, 0xf4, 0x21, 0x00


	//----- nvinfo : EIATTR_KPARAM_INFO
	.align		4
.L_13:
        /*0028*/ 	.byte	0x04, 0x17
        /*002a*/ 	.short	(.L_15 - .L_14)
.L_14:
        /*002c*/ 	.word	0x00000000
        /*0030*/ 	.short	0x0000
        /*0032*/ 	.short	0x0000
        /*0034*/ 	.byte	0x00, 0xf4, 0x21, 0x00


	//----- nvinfo : EIATTR_SPARSE_MMA_MASK
	.align		4
.L_15:
        /*0038*/ 	.byte	0x03, 0x50
        /*003a*/ 	.short	0x0000


	//----- nvinfo : EIATTR_MAXREG_COUNT
	.align		4
        /*003c*/ 	.byte	0x03, 0x1b
        /*003e*/ 	.short	0x00ff


	//----- nvinfo : EIATTR_EXIT_INSTR_OFFSETS
	.align		4
        /*0040*/ 	.byte	0x04, 0x1c
        /*0042*/ 	.short	(.L_17 - .L_16)


	//   ....[0]....
.L_16:
        /*0044*/ 	.word	0x000001e0


	//----- nvinfo : EIATTR_REQNTID
	.align		4
.L_17:
        /*0048*/ 	.byte	0x04, 0x10
        /*004a*/ 	.short	(.L_19 - .L_18)
.L_18:
        /*004c*/ 	.word	0x00000080
        /*0050*/ 	.word	0x00000001
        /*0054*/ 	.word	0x00000001


	//----- nvinfo : EIATTR_CBANK_PARAM_SIZE
	.align		4
.L_19:
        /*0058*/ 	.byte	0x03, 0x19
        /*005a*/ 	.short	0x0014


	//----- nvinfo : EIATTR_PARAM_CBANK
	.align		4
        /*005c*/ 	.byte	0x04, 0x0a
        /*005e*/ 	.short	(.L_21 - .L_20)
	.align		4
.L_20:
        /*0060*/ 	.word	index@(.nv.constant0.triton_poi_fused_avg_pool2d_5)
        /*0064*/ 	.short	0x0210
        /*0066*/ 	.short	0x0014


	//----- nvinfo : EIATTR_SW_WAR
	.align		4
.L_21:
        /*0068*/ 	.byte	0x04, 0x36
        /*006a*/ 	.short	(.L_23 - .L_22)
.L_22:
        /*006c*/ 	.word	0x00000008
.L_23:


//--------------------- .nv.callgraph             --------------------------
	.section	.nv.callgraph,"",@"SHT_CUDA_CALLGRAPH"
	.align	4
	.sectionentsize	8
	.align		4
        /*0000*/ 	.word	0x00000000
	.align		4
        /*0004*/ 	.word	0xffffffff
	.align		4
        /*0008*/ 	.word	0x00000000
	.align		4
        /*000c*/ 	.word	0xfffffffe
	.align		4
        /*0010*/ 	.word	0x00000000
	.align		4
        /*0014*/ 	.word	0xfffffffd
	.align		4
        /*0018*/ 	.word	0x00000000
	.align		4
        /*001c*/ 	.word	0xfffffffc


//--------------------- .text.triton_poi_fused_avg_pool2d_5 --------------------------
	.section	.text.triton_poi_fused_avg_pool2d_5,"ax",@progbits
	.align	128
        .global         triton_poi_fused_avg_pool2d_5
        .type           triton_poi_fused_avg_pool2d_5,@function
        .size           triton_poi_fused_avg_pool2d_5,(.L_x_1 - triton_poi_fused_avg_pool2d_5)
        .other          triton_poi_fused_avg_pool2d_5,@"STO_CUDA_ENTRY STV_DEFAULT"
triton_poi_fused_avg_pool2d_5:
.text.triton_poi_fused_avg_pool2d_5:
[----:B------:R-:W-:Y:S01]  /*0000*/  LDC R1, c[0x0][0x28] ;  /* 0x00000a00ff017b82 */ /* 0x000fe20000000800 */
[----:B------:R-:W1:Y:S07]  /*0010*/  S2R R0, SR_TID.X ;  /* 0x0000000000007919 */ /* 0x000e6e0000002100 */
[----:B------:R-:W2:Y:S01]  /*0020*/  LDC.64 R2, c[0x0][0x210] ;  /* 0x00008400ff027b82 */ /* 0x000ea20000000a00 */
[----:B------:R-:W-:Y:S01]  /*0030*/  ULDC.64 UR4, c[0x0][0x208] ;  /* 0x0000820000047ab9 */ /* 0x000fe20000000a00 */
[----:B------:R-:W3:Y:S01]  /*0040*/  S2R R11, SR_CTAID.X ;  /* 0x00000000000b7919 */ /* 0x000ee20000002500 */
[----:B-1----:R-:W-:-:S04]  /*0050*/  LOP3.LUT R0, R0, 0x7f, RZ, 0xc0, !PT ;  /* 0x0000007f00007812 */ /* 0x002fc800078ec0ff */
[----:B---3--:R-:W-:-:S04]  /*0060*/  LEA R11, R11, R0, 0x7 ;  /* 0x000000000b0b7211 */ /* 0x008fc800078e38ff */
[----:B------:R-:W-:-:S04]  /*0070*/  SHF.R.S32.HI R0, RZ, 0x1f, R11 ;  /* 0x0000001fff007819 */ /* 0x000fc8000001140b */
[----:B------:R-:W-:-:S04]  /*0080*/  LEA.HI R0, R0, R11, RZ, 0x3 ;  /* 0x0000000b00007211 */ /* 0x000fc800078f18ff */
[C---:B------:R-:W-:Y:S02]  /*0090*/  LOP3.LUT R4, R0.reuse, 0x7ffffff8, RZ, 0xc0, !PT ;  /* 0x7ffffff800047812 */ /* 0x040fe400078ec0ff */
[----:B------:R-:W-:Y:S02]  /*00a0*/  SHF.L.U32 R0, R0, 0x2, RZ ;  /* 0x0000000200007819 */ /* 0x000fe400000006ff */
[----:B------:R-:W-:Y:S02]  /*00b0*/  IADD3 R4, R11, -R4, RZ ;  /* 0x800000040b047210 */ /* 0x000fe40007ffe0ff */
[----:B------:R-:W-:-:S04]  /*00c0*/  LOP3.LUT R5, R0, 0xffffffe0, RZ, 0xc0, !PT ;  /* 0xffffffe000057812 */ /* 0x000fc800078ec0ff */
[----:B------:R-:W-:-:S04]  /*00d0*/  LEA R7, R4, R5, 0x1 ;  /* 0x0000000504077211 */ /* 0x000fc800078e08ff */
[----:B------:R-:W-:Y:S01]  /*00e0*/  IADD3 R9, R7, 0x10, RZ ;  /* 0x0000001007097810 */ /* 0x000fe20007ffe0ff */
[----:B--2---:R-:W-:Y:S01]  /*00f0*/  IMAD.WIDE R4, R7, 0x4, R2 ;  /* 0x0000000407047825 */ /* 0x004fe200078e0202 */
[----:B------:R-:W-:-:S03]  /*0100*/  IADD3 R15, R7, 0x11, RZ ;  /* 0x00000011070f7810 */ /* 0x000fc60007ffe0ff */
[--C-:B------:R-:W-:Y:S01]  /*0110*/  IMAD.WIDE R6, R9, 0x4, R2.reuse ;  /* 0x0000000409067825 */ /* 0x100fe200078e0202 */
[----:B------:R-:W2:Y:S01]  /*0120*/  LDG.E.EL R0, desc[UR4][R4.64] ;  /* 0x0000000404007981 */ /* 0x000ea2000c2e1900 */
[----:B------:R-:W1:Y:S03]  /*0130*/  LDC.64 R8, c[0x0][0x218] ;  /* 0x00008600ff087b82 */ /* 0x000e660000000a00 */
[----:B------:R-:W2:Y:S01]  /*0140*/  LDG.E.EL R13, desc[UR4][R4.64+0x4] ;  /* 0x00000404040d7981 */ /* 0x000ea2000c2e1900 */
[----:B------:R-:W-:-:S03]  /*0150*/  IMAD.WIDE R2, R15, 0x4, R2 ;  /* 0x000000040f027825 */ /* 0x000fc600078e0202 */
[----:B------:R-:W3:Y:S04]  /*0160*/  LDG.E.EL R6, desc[UR4][R6.64] ;  /* 0x0000000406067981 */ /* 0x000ee8000c2e1900 */
[----:B------:R-:W4:Y:S01]  /*0170*/  LDG.E.EL R2, desc[UR4][R2.64] ;  /* 0x0000000402027981 */ /* 0x000f22000c2e1900 */
[----:B-1----:R-:W-:-:S04]  /*0180*/  IMAD.WIDE R8, R11, 0x4, R8 ;  /* 0x000000040b087825 */ /* 0x002fc800078e0208 */
[----:B--2---:R-:W-:-:S04]  /*0190*/  FADD R13, R0, R13 ;  /* 0x0000000d000d7221 */ /* 0x004fc80000000000 */
[----:B---3--:R-:W-:-:S04]  /*01a0*/  FADD R13, R6, R13 ;  /* 0x0000000d060d7221 */ /* 0x008fc80000000000 */
[----:B----4-:R-:W-:-:S04]  /*01b0*/  FADD R13, R2, R13 ;  /* 0x0000000d020d7221 */ /* 0x010fc80000000000 */
[----:B------:R-:W-:-:S05]  /*01c0*/  FMUL R13, R13, 0.25 ;  /* 0x3e8000000d0d7820 */ /* 0x000fca0000400000 */
[----:B------:R-:W-:Y:S01]  /*01d0*/  STG.E desc[UR4][R8.64], R13 ;  /* 0x0000000d08007986 */ /* 0x000fe2000c101904 */
[----:B------:R-:W-:Y:S05]  /*01e0*/  EXIT ;  /* 0x000000000000794d */ /* 0x000fea0003800000 */
.L_x_0:
[----:B------:R-:W-:-:S00]  /*01f0*/  BRA `(.L_x_0) ;  /* 0xfffffffc00fc7947 */ /* 0x000fc0000383ffff */
[----:B------:R-:W-:-:S00]  /*0200*/  NOP ;  /* 0x0000000000007918 */ /* 0x000fc00000000000 */
[----:B------:R-:W-:-:S00]  /*0210*/  NOP ;  /* 0x0000000000007918 */ /* 0x000fc00000000000 */
[----:B------:R-:W-:-:S00]  /*0220*/  NOP ;  /* 0x0000000000007918 */ /* 0x000fc00000000000 */
[----:B------:R-:W-:-:S00]  /*0230*/  NOP ;  /* 0x0000000000007918 */ /* 0x000fc00000000000 */
[----:B------:R-:W-:-:S00]  /*0240*/  NOP ;  /* 0x0000000000007918 */ /* 0x000fc00000000000 */
[----:B------:R-:W-:-:S00]  /*0250*/  NOP ;  /* 0x0000000000007918 */ /* 0x000fc00000000000 */
[----:B------:R-:W-:-:S00]  /*0260*/  NOP ;  /* 0x0000000000007918 */ /* 0x000fc00000000000 */
[----:B------:R-:W-:-:S00]  /*0270*/  NOP ;  /* 0x0000000000007918 */ /* 0x000fc00000000000 */
.L_x_1:


//--------------------- .nv.constant0.triton_poi_fused_avg_pool2d_5 --------------------------
	.section	.nv.constant0.triton_poi_fused_avg_pool2d_5,"a",@progbits
	.sectionflags	@""
	.align	4
.nv.constant0.triton_poi_fused_avg_pool2d_5:
	.zero		548
